//
// Generated by NVIDIA NVVM Compiler
//
// Compiler Build ID: CL-36424714
// Cuda compilation tools, release 13.0, V13.0.88
// Based on NVVM 20.0.0
//

.version 9.0
.target sm_100
.address_size 64

	// .globl	_Z18global_hist_kernelPKhjPhj
.extern .shared .align 16 .b8 shared_hist[];

.visible .entry _Z18global_hist_kernelPKhjPhj(
	.param .u64 .ptr .align 1 _Z18global_hist_kernelPKhjPhj_param_0,
	.param .u32 _Z18global_hist_kernelPKhjPhj_param_1,
	.param .u64 .ptr .align 1 _Z18global_hist_kernelPKhjPhj_param_2,
	.param .u32 _Z18global_hist_kernelPKhjPhj_param_3
)
{
	.reg .pred 	%p<5>;
	.reg .b16 	%rs<3>;
	.reg .b32 	%r<22>;
	.reg .b64 	%rd<13>;

	ld.param.u64 	%rd2, [_Z18global_hist_kernelPKhjPhj_param_0];
	ld.param.u32 	%r7, [_Z18global_hist_kernelPKhjPhj_param_1];
	ld.param.u64 	%rd3, [_Z18global_hist_kernelPKhjPhj_param_2];
	ld.param.u32 	%r6, [_Z18global_hist_kernelPKhjPhj_param_3];
	mov.u32 	%r8, %ctaid.x;
	mov.u32 	%r9, %ntid.x;
	mov.u32 	%r10, %tid.x;
	mad.lo.s32 	%r1, %r8, %r9, %r10;
	setp.ge.u32 	%p1, %r1, %r7;
	@%p1 bra 	$L__BB0_5;
	cvta.to.global.u64 	%rd4, %rd2;
	cvt.u64.u32 	%rd5, %r1;
	add.s64 	%rd6, %rd4, %rd5;
	ld.global.nc.u8 	%rs2, [%rd6];
	cvt.u16.u8 	%rs1, %rs2;
	cvt.u32.u16 	%r11, %rs1;
	and.b32  	%r12, %r11, 255;
	setp.le.u32 	%p2, %r6, %r12;
	@%p2 bra 	$L__BB0_5;
	cvt.u64.u16 	%rd7, %rs1;
	and.b64  	%rd8, %rd7, 255;
	add.s64 	%rd9, %rd3, %rd7;
	and.b64  	%rd10, %rd9, 3;
	sub.s64 	%rd11, %rd8, %rd10;
	cvta.to.global.u64 	%rd12, %rd3;
	add.s64 	%rd1, %rd12, %rd11;
	cvt.u32.u64 	%r13, %rd10;
	shl.b32 	%r2, %r13, 3;
	mov.b32 	%r14, 1;
	shl.b32 	%r3, %r14, %r2;
	atom.global.add.u32 	%r4, [%rd1], %r3;
	setp.eq.s64 	%p3, %rd10, 3;
	@%p3 bra 	$L__BB0_5;
	mov.b32 	%r15, 255;
	shl.b32 	%r16, %r15, %r2;
	and.b32  	%r17, %r16, %r4;
	add.s32 	%r18, %r17, %r3;
	not.b32 	%r19, %r16;
	and.b32  	%r5, %r18, %r19;
	setp.eq.s32 	%p4, %r5, 0;
	@%p4 bra 	$L__BB0_5;
	neg.s32 	%r20, %r5;
	atom.global.add.u32 	%r21, [%rd1], %r20;
$L__BB0_5:
	ret;

}
	// .globl	_Z18shared_hist_kernelPKhjPhj
.visible .entry _Z18shared_hist_kernelPKhjPhj(
	.param .u64 .ptr .align 1 _Z18shared_hist_kernelPKhjPhj_param_0,
	.param .u32 _Z18shared_hist_kernelPKhjPhj_param_1,
	.param .u64 .ptr .align 1 _Z18shared_hist_kernelPKhjPhj_param_2,
	.param .u32 _Z18shared_hist_kernelPKhjPhj_param_3
)
{
	.reg .pred 	%p<10>;
	.reg .b16 	%rs<4>;
	.reg .b32 	%r<45>;
	.reg .b64 	%rd<17>;

	ld.param.u64 	%rd3, [_Z18shared_hist_kernelPKhjPhj_param_0];
	ld.param.u32 	%r16, [_Z18shared_hist_kernelPKhjPhj_param_1];
	ld.param.u64 	%rd4, [_Z18shared_hist_kernelPKhjPhj_param_2];
	ld.param.u32 	%r17, [_Z18shared_hist_kernelPKhjPhj_param_3];
	mov.u32 	%r18, %ctaid.x;
	mov.u32 	%r1, %ntid.x;
	mov.u32 	%r44, %tid.x;
	mad.lo.s32 	%r3, %r18, %r1, %r44;
	setp.ge.u32 	%p1, %r3, %r17;
	@%p1 bra 	$L__BB1_2;
	mov.u32 	%r19, shared_hist;
	add.s32 	%r20, %r19, %r3;
	mov.b16 	%rs2, 0;
	st.shared.u8 	[%r20], %rs2;
$L__BB1_2:
	bar.sync 	0;
	setp.ge.u32 	%p2, %r3, %r16;
	@%p2 bra 	$L__BB1_7;
	cvt.u64.u32 	%rd5, %r3;
	cvta.to.global.u64 	%rd6, %rd3;
	add.s64 	%rd7, %rd6, %rd5;
	ld.global.nc.u8 	%rs3, [%rd7];
	cvt.u16.u8 	%rs1, %rs3;
	cvt.u32.u16 	%r21, %rs1;
	and.b32  	%r4, %r21, 255;
	setp.le.u32 	%p3, %r17, %r4;
	@%p3 bra 	$L__BB1_7;
	cvt.u64.u16 	%rd8, %rs1;
	mov.u32 	%r22, shared_hist;
	cvt.u64.u32 	%rd9, %r22;
	cvta.shared.u64 	%rd10, %rd9;
	add.s64 	%rd11, %rd10, %rd8;
	and.b64  	%rd12, %rd11, 3;
	cvt.u32.u64 	%r23, %rd12;
	sub.s32 	%r24, %r4, %r23;
	add.s32 	%r5, %r22, %r24;
	shl.b32 	%r6, %r23, 3;
	mov.b32 	%r25, 1;
	shl.b32 	%r7, %r25, %r6;
	atom.shared.add.u32 	%r8, [%r5], %r7;
	setp.eq.s64 	%p4, %rd12, 3;
	@%p4 bra 	$L__BB1_7;
	mov.b32 	%r26, 255;
	shl.b32 	%r27, %r26, %r6;
	and.b32  	%r28, %r27, %r8;
	add.s32 	%r29, %r28, %r7;
	not.b32 	%r30, %r27;
	and.b32  	%r9, %r29, %r30;
	setp.eq.s32 	%p5, %r9, 0;
	@%p5 bra 	$L__BB1_7;
	neg.s32 	%r31, %r9;
	atom.shared.add.u32 	%r32, [%r5], %r31;
$L__BB1_7:
	bar.sync 	0;
	setp.ge.u32 	%p6, %r44, %r17;
	@%p6 bra 	$L__BB1_13;
	cvta.to.global.u64 	%rd1, %rd4;
	mov.u32 	%r33, shared_hist;
$L__BB1_9:
	cvt.u64.u32 	%rd13, %r44;
	add.s64 	%rd14, %rd4, %rd13;
	add.s32 	%r34, %r33, %r44;
	ld.shared.u8 	%r35, [%r34];
	and.b64  	%rd15, %rd14, 3;
	sub.s64 	%rd16, %rd13, %rd15;
	add.s64 	%rd2, %rd1, %rd16;
	cvt.u32.u64 	%r36, %rd15;
	shl.b32 	%r11, %r36, 3;
	shl.b32 	%r12, %r35, %r11;
	atom.global.add.u32 	%r13, [%rd2], %r12;
	setp.eq.s64 	%p7, %rd15, 3;
	@%p7 bra 	$L__BB1_12;
	mov.b32 	%r37, 255;
	shl.b32 	%r38, %r37, %r11;
	and.b32  	%r39, %r13, %r38;
	add.s32 	%r40, %r39, %r12;
	not.b32 	%r41, %r38;
	and.b32  	%r14, %r40, %r41;
	setp.eq.s32 	%p8, %r14, 0;
	@%p8 bra 	$L__BB1_12;
	neg.s32 	%r42, %r14;
	atom.global.add.u32 	%r43, [%rd2], %r42;
$L__BB1_12:
	add.s32 	%r44, %r44, %r1;
	setp.lt.u32 	%p9, %r44, %r17;
	@%p9 bra 	$L__BB1_9;
$L__BB1_13:
	ret;

}


// ===== COMPILED SASS (sm_100) =====

	.target	sm_100

	.elftype	@"ET_EXEC"


//--------------------- .note.nv.tkinfo           --------------------------
	.section	.note.nv.tkinfo,"",@"SHT_NOTE"
	.sectionflags	@"SHF_NOTE_NV_TKINFO"
	.tkinfo
        /*0018*/ 	.word	0x00000002
        /*0030*/ 	.string	""
        /*0030*/ 	.string	"ptxas"
        /*0030*/ 	.string	"Cuda compilation tools, release 13.0, V13.0.88"
        /*0030*/ 	.string	"Build cuda_13.0.r13.0/compiler.36424714_0"
        /*0030*/ 	.string	"-arch sm_100 -m 64 "



//--------------------- .note.nv.cuinfo           --------------------------
	.section	.note.nv.cuinfo,"",@"SHT_NOTE"
	.sectionflags	@"SHF_NOTE_NV_CUINFO"
        /*0018*/ 	.short	0x0002
        /*001a*/ 	.short	0x0064
        /*001c*/ 	.short	0x0082
	.zero		2


//--------------------- .nv.info                  --------------------------
	.section	.nv.info,"",@"SHT_CUDA_INFO"
	.align	4


	//----- nvinfo : EIATTR_REGCOUNT
	.align		4
        /*0000*/ 	.byte	0x04, 0x2f
        /*0002*/ 	.short	(.L_1 - .L_0)
	.align		4
.L_0:
        /*0004*/ 	.word	index@(_Z18global_hist_kernelPKhjPhj)
        /*0008*/ 	.word	0x0000000c


	//----- nvinfo : EIATTR_FRAME_SIZE
	.align		4
.L_1:
        /*000c*/ 	.byte	0x04, 0x11
        /*000e*/ 	.short	(.L_3 - .L_2)
	.align		4
.L_2:
        /*0010*/ 	.word	index@(_Z18global_hist_kernelPKhjPhj)
        /*0014*/ 	.word	0x00000000


	//----- nvinfo : EIATTR_REGCOUNT
	.align		4
.L_3:
        /*0018*/ 	.byte	0x04, 0x2f
        /*001a*/ 	.short	(.L_5 - .L_4)
	.align		4
.L_4:
        /*001c*/ 	.word	index@(_Z18shared_hist_kernelPKhjPhj)
        /*0020*/ 	.word	0x00000010


	//----- nvinfo : EIATTR_FRAME_SIZE
	.align		4
.L_5:
        /*0024*/ 	.byte	0x04, 0x11
        /*0026*/ 	.short	(.L_7 - .L_6)
	.align		4
.L_6:
        /*0028*/ 	.word	index@(_Z18shared_hist_kernelPKhjPhj)
        /*002c*/ 	.word	0x00000000


	//----- nvinfo : EIATTR_MIN_STACK_SIZE
	.align		4
.L_7:
        /*0030*/ 	.byte	0x04, 0x12
        /*0032*/ 	.short	(.L_9 - .L_8)
	.align		4
.L_8:
        /*0034*/ 	.word	index@(_Z18shared_hist_kernelPKhjPhj)
        /*0038*/ 	.word	0x00000000


	//----- nvinfo : EIATTR_MIN_STACK_SIZE
	.align		4
.L_9:
        /*003c*/ 	.byte	0x04, 0x12
        /*003e*/ 	.short	(.L_11 - .L_10)
	.align		4
.L_10:
        /*0040*/ 	.word	index@(_Z18global_hist_kernelPKhjPhj)
        /*0044*/ 	.word	0x00000000
.L_11:


//--------------------- .nv.compat                --------------------------
	.section	.nv.compat,"",@"SHT_CUDA_COMPAT_INFO"
	.align	4
        /*0000*/ 	.byte	0x02, 0x09, 0x00, 0x00, 0x02, 0x02, 0x01, 0x00, 0x02, 0x05, 0x05, 0x00, 0x03, 0x07, 0x01, 0x01
        /*0010*/ 	.byte	0x02, 0x03, 0x00, 0x00, 0x02, 0x06, 0x01, 0x00, 0x04, 0x0b, 0x08, 0x00, 0x09, 0x00, 0x00, 0x00
        /*0020*/ 	.byte	0x00, 0x00, 0x00, 0x00


//--------------------- .nv.info._Z18shared_hist_kernelPKhjPhj --------------------------
	.section	.nv.info._Z18shared_hist_kernelPKhjPhj,"",@"SHT_CUDA_INFO"
	.sectionflags	@""
	.align	4


	//----- nvinfo : EIATTR_CUDA_API_VERSION
	.align		4
        /*0000*/ 	.byte	0x04, 0x37
        /*0002*/ 	.short	(.L_13 - .L_12)
.L_12:
        /*0004*/ 	.word	0x00000082


	//----- nvinfo : EIATTR_KPARAM_INFO
	.align		4
.L_13:
        /*0008*/ 	.byte	0x04, 0x17
        /*000a*/ 	.short	(.L_15 - .L_14)
.L_14:
        /*000c*/ 	.word	0x00000000
        /*0010*/ 	.short	0x0003
        /*0012*/ 	.short	0x0018
        /*0014*/ 	.byte	0x00, 0xf0, 0x11, 0x00


	//----- nvinfo : EIATTR_KPARAM_INFO
	.align		4
.L_15:
        /*0018*/ 	.byte	0x04, 0x17
        /*001a*/ 	.short	(.L_17 - .L_16)
.L_16:
        /*001c*/ 	.word	0x00000000
        /*0020*/ 	.short	0x0002
        /*0022*/ 	.short	0x0010
        /*0024*/ 	.byte	0x00, 0xf5, 0x21, 0x00


	//----- nvinfo : EIATTR_KPARAM_INFO
	.align		4
.L_17:
        /*0028*/ 	.byte	0x04, 0x17
        /*002a*/ 	.short	(.L_19 - .L_18)
.L_18:
        /*002c*/ 	.word	0x00000000
        /*0030*/ 	.short	0x0001
        /*0032*/ 	.short	0x0008
        /*0034*/ 	.byte	0x00, 0xf0, 0x11, 0x00


	//----- nvinfo : EIATTR_KPARAM_INFO
	.align		4
.L_19:
        /*0038*/ 	.byte	0x04, 0x17
        /*003a*/ 	.short	(.L_21 - .L_20)
.L_20:
        /*003c*/ 	.word	0x00000000
        /*0040*/ 	.short	0x0000
        /*0042*/ 	.short	0x0000
        /*0044*/ 	.byte	0x00, 0xf5, 0x21, 0x00


	//----- nvinfo : EIATTR_SPARSE_MMA_MASK
	.align		4
.L_21:
        /*0048*/ 	.byte	0x03, 0x50
        /*004a*/ 	.short	0x0000


	//----- nvinfo : EIATTR_MAXREG_COUNT
	.align		4
        /*004c*/ 	.byte	0x03, 0x1b
        /*004e*/ 	.short	0x00ff


	//----- nvinfo : EIATTR_NUM_BARRIERS
	.align		4
        /*0050*/ 	.byte	0x02, 0x4c
        /*0052*/ 	.byte	0x01
	.zero		1


	//----- nvinfo : EIATTR_MERCURY_ISA_VERSION
	.align		4
        /*0054*/ 	.byte	0x03, 0x5f
        /*0056*/ 	.short	0x0101


	//----- nvinfo : EIATTR_VRC_CTA_INIT_COUNT
	.align		4
        /*0058*/ 	.byte	0x02, 0x4a
	.zero		1
	.zero		1


	//----- nvinfo : EIATTR_EXIT_INSTR_OFFSETS
	.align		4
        /*005c*/ 	.byte	0x04, 0x1c
        /*005e*/ 	.short	(.L_23 - .L_22)


	//   ....[0]....
.L_22:
        /*0060*/ 	.word	0x00000340


	//   ....[1]....
        /*0064*/ 	.word	0x00000530


	//----- nvinfo : EIATTR_CRS_STACK_SIZE
	.align		4
.L_23:
        /*0068*/ 	.byte	0x04, 0x1e
        /*006a*/ 	.short	(.L_25 - .L_24)
.L_24:
        /*006c*/ 	.word	0x00000000


	//----- nvinfo : EIATTR_CBANK_PARAM_SIZE
	.align		4
.L_25:
        /*0070*/ 	.byte	0x03, 0x19
        /*0072*/ 	.short	0x001c


	//----- nvinfo : EIATTR_PARAM_CBANK
	.align		4
        /*0074*/ 	.byte	0x04, 0x0a
        /*0076*/ 	.short	(.L_27 - .L_26)
	.align		4
.L_26:
        /*0078*/ 	.word	index@(.nv.constant0._Z18shared_hist_kernelPKhjPhj)
        /*007c*/ 	.short	0x0380
        /*007e*/ 	.short	0x001c


	//----- nvinfo : EIATTR_SW_WAR
	.align		4
.L_27:
        /*0080*/ 	.byte	0x04, 0x36
        /*0082*/ 	.short	(.L_29 - .L_28)
.L_28:
        /*0084*/ 	.word	0x00000008
.L_29:


//--------------------- .nv.info._Z18global_hist_kernelPKhjPhj --------------------------
	.section	.nv.info._Z18global_hist_kernelPKhjPhj,"",@"SHT_CUDA_INFO"
	.sectionflags	@""
	.align	4


	//----- nvinfo : EIATTR_CUDA_API_VERSION
	.align		4
        /*0000*/ 	.byte	0x04, 0x37
        /*0002*/ 	.short	(.L_31 - .L_30)
.L_30:
        /*0004*/ 	.word	0x00000082


	//----- nvinfo : EIATTR_KPARAM_INFO
	.align		4
.L_31:
        /*0008*/ 	.byte	0x04, 0x17
        /*000a*/ 	.short	(.L_33 - .L_32)
.L_32:
        /*000c*/ 	.word	0x00000000
        /*0010*/ 	.short	0x0003
        /*0012*/ 	.short	0x0018
        /*0014*/ 	.byte	0x00, 0xf0, 0x11, 0x00


	//----- nvinfo : EIATTR_KPARAM_INFO
	.align		4
.L_33:
        /*0018*/ 	.byte	0x04, 0x17
        /*001a*/ 	.short	(.L_35 - .L_34)
.L_34:
        /*001c*/ 	.word	0x00000000
        /*0020*/ 	.short	0x0002
        /*0022*/ 	.short	0x0010
        /*0024*/ 	.byte	0x00, 0xf5, 0x21, 0x00


	//----- nvinfo : EIATTR_KPARAM_INFO
	.align		4
.L_35:
        /*0028*/ 	.byte	0x04, 0x17
        /*002a*/ 	.short	(.L_37 - .L_36)
.L_36:
        /*002c*/ 	.word	0x00000000
        /*0030*/ 	.short	0x0001
        /*0032*/ 	.short	0x0008
        /*0034*/ 	.byte	0x00, 0xf0, 0x11, 0x00


	//----- nvinfo : EIATTR_KPARAM_INFO
	.align		4
.L_37:
        /*0038*/ 	.byte	0x04, 0x17
        /*003a*/ 	.short	(.L_39 - .L_38)
.L_38:
        /*003c*/ 	.word	0x00000000
        /*0040*/ 	.short	0x0000
        /*0042*/ 	.short	0x0000
        /*0044*/ 	.byte	0x00, 0xf5, 0x21, 0x00


	//----- nvinfo : EIATTR_SPARSE_MMA_MASK
	.align		4
.L_39:
        /*0048*/ 	.byte	0x03, 0x50
        /*004a*/ 	.short	0x0000


	//----- nvinfo : EIATTR_MAXREG_COUNT
	.align		4
        /*004c*/ 	.byte	0x03, 0x1b
        /*004e*/ 	.short	0x00ff


	//----- nvinfo : EIATTR_MERCURY_ISA_VERSION
	.align		4
        /*0050*/ 	.byte	0x03, 0x5f
        /*0052*/ 	.short	0x0101


	//----- nvinfo : EIATTR_VRC_CTA_INIT_COUNT
	.align		4
        /*0054*/ 	.byte	0x02, 0x4a
	.zero		1
	.zero		1


	//----- nvinfo : EIATTR_EXIT_INSTR_OFFSETS
	.align		4
        /*0058*/ 	.byte	0x04, 0x1c
        /*005a*/ 	.short	(.L_41 - .L_40)


	//   ....[0]....
.L_40:
        /*005c*/ 	.word	0x00000070


	//   ....[1]....
        /*0060*/ 	.word	0x000000f0


	//   ....[2]....
        /*0064*/ 	.word	0x000001c0


	//   ....[3]....
        /*0068*/ 	.word	0x00000230


	//   ....[4]....
        /*006c*/ 	.word	0x00000260


	//----- nvinfo : EIATTR_CBANK_PARAM_SIZE
	.align		4
.L_41:
        /*0070*/ 	.byte	0x03, 0x19
        /*0072*/ 	.short	0x001c


	//----- nvinfo : EIATTR_PARAM_CBANK
	.align		4
        /*0074*/ 	.byte	0x04, 0x0a
        /*0076*/ 	.short	(.L_43 - .L_42)
	.align		4
.L_42:
        /*0078*/ 	.word	index@(.nv.constant0._Z18global_hist_kernelPKhjPhj)
        /*007c*/ 	.short	0x0380
        /*007e*/ 	.short	0x001c


	//----- nvinfo : EIATTR_SW_WAR
	.align		4
.L_43:
        /*0080*/ 	.byte	0x04, 0x36
        /*0082*/ 	.short	(.L_45 - .L_44)
.L_44:
        /*0084*/ 	.word	0x00000008
.L_45:


//--------------------- .nv.callgraph             --------------------------
	.section	.nv.callgraph,"",@"SHT_CUDA_CALLGRAPH"
	.align	4
	.sectionentsize	8
	.align		4
        /*0000*/ 	.word	0x00000000
	.align		4
        /*0004*/ 	.word	0xffffffff
	.align		4
        /*0008*/ 	.word	0x00000000
	.align		4
        /*000c*/ 	.word	0xfffffffe
	.align		4
        /*0010*/ 	.word	0x00000000
	.align		4
        /*0014*/ 	.word	0xfffffffd
	.align		4
        /*0018*/ 	.word	0x00000000
	.align		4
        /*001c*/ 	.word	0xfffffffc


//--------------------- .text._Z18shared_hist_kernelPKhjPhj --------------------------
	.section	.text._Z18shared_hist_kernelPKhjPhj,"ax",@progbits
	.align	128
        .global         _Z18shared_hist_kernelPKhjPhj
        .type           _Z18shared_hist_kernelPKhjPhj,@function
        .size           _Z18shared_hist_kernelPKhjPhj,(.L_x_7 - _Z18shared_hist_kernelPKhjPhj)
        .other          _Z18shared_hist_kernelPKhjPhj,@"STO_CUDA_ENTRY STV_DEFAULT"
_Z18shared_hist_kernelPKhjPhj:
.text._Z18shared_hist_kernelPKhjPhj:
[----:B------:R-:W-:Y:S01]  /*0000*/  LDC R1, c[0x0][0x37c] ;  /* 0x0000df00ff017b82 */ /* 0x000fe20000000800 */
[----:B------:R-:W0:Y:S07]  /*0010*/  S2R R3, SR_TID.X ;  /* 0x0000000000037919 */ /* 0x000e2e0000002100 */
[----:B------:R-:W0:Y:S01]  /*0020*/  S2UR UR4, SR_CTAID.X ;  /* 0x00000000000479c3 */ /* 0x000e220000002500 */
[----:B------:R-:W1:Y:S01]  /*0030*/  LDCU UR10, c[0x0][0x398] ;  /* 0x00007300ff0a77ac */ /* 0x000e620008000800 */
[----:B------:R-:W-:Y:S01]  /*0040*/  BSSY.RECONVERGENT B0, `(.L_x_0) ;  /* 0x000002d000007945 */ /* 0x000fe20003800200 */
[----:B------:R-:W2:Y:S05]  /*0050*/  LDCU.64 UR8, c[0x0][0x358] ;  /* 0x00006b00ff0877ac */ /* 0x000eaa0008000a00 */
[----:B------:R-:W0:Y:S02]  /*0060*/  LDC R0, c[0x0][0x360] ;  /* 0x0000d800ff007b82 */ /* 0x000e240000000800 */
[----:B0-----:R-:W-:Y:S01]  /*0070*/  IMAD R4, R0, UR4, R3 ;  /* 0x0000000400047c24 */ /* 0x001fe2000f8e0203 */
[----:B------:R-:W0:Y:S04]  /*0080*/  LDCU UR4, c[0x0][0x388] ;  /* 0x00007100ff0477ac */ /* 0x000e280008000800 */
[----:B-1----:R-:W-:-:S13]  /*0090*/  ISETP.GE.U32.AND P0, PT, R4, UR10, PT ;  /* 0x0000000a04007c0c */ /* 0x002fda000bf06070 */
[----:B------:R-:W1:Y:S01]  /*00a0*/  @!P0 S2R R5, SR_CgaCtaId ;  /* 0x0000000000058919 */ /* 0x000e620000008800 */
[----:B------:R-:W-:-:S04]  /*00b0*/  @!P0 MOV R2, 0x400 ;  /* 0x0000040000028802 */ /* 0x000fc80000000f00 */
[----:B-1----:R-:W-:-:S05]  /*00c0*/  @!P0 LEA R5, R5, R2, 0x18 ;  /* 0x0000000205058211 */ /* 0x002fca00078ec0ff */
[----:B------:R-:W-:-:S05]  /*00d0*/  @!P0 IMAD.IADD R5, R4, 0x1, R5 ;  /* 0x0000000104058824 */ /* 0x000fca00078e0205 */
[----:B------:R1:W-:Y:S01]  /*00e0*/  @!P0 STS.U8 [R5], RZ ;  /* 0x000000ff05008388 */ /* 0x0003e20000000000 */
[----:B------:R-:W-:Y:S01]  /*00f0*/  BAR.SYNC.DEFER_BLOCKING 0x0 ;  /* 0x0000000000007b1d */ /* 0x000fe20000010000 */
[----:B0-----:R-:W-:-:S13]  /*0100*/  ISETP.GE.U32.AND P0, PT, R4, UR4, PT ;  /* 0x0000000404007c0c */ /* 0x001fda000bf06070 */
[----:B-12---:R-:W-:Y:S05]  /*0110*/  @P0 BRA `(.L_x_1) ;  /* 0x00000000007c0947 */ /* 0x006fea0003800000 */
[----:B------:R-:W0:Y:S02]  /*0120*/  LDCU.64 UR4, c[0x0][0x380] ;  /* 0x00007000ff0477ac */ /* 0x000e240008000a00 */
[----:B0-----:R-:W-:-:S05]  /*0130*/  IADD3 R4, P0, PT, R4, UR4, RZ ;  /* 0x0000000404047c10 */ /* 0x001fca000ff1e0ff */
[----:B------:R-:W-:-:S05]  /*0140*/  IMAD.X R5, RZ, RZ, UR5, P0 ;  /* 0x00000005ff057e24 */ /* 0x000fca00080e06ff */
[----:B------:R-:W2:Y:S02]  /*0150*/  LDG.E.U8.CONSTANT R4, desc[UR8][R4.64] ;  /* 0x0000000804047981 */ /* 0x000ea4000c1e9100 */
[----:B--2---:R-:W-:-:S13]  /*0160*/  ISETP.GE.U32.AND P0, PT, R4, UR10, PT ;  /* 0x0000000a04007c0c */ /* 0x004fda000bf06070 */
[----:B------:R-:W-:Y:S05]  /*0170*/  @P0 BRA `(.L_x_1) ;  /* 0x0000000000640947 */ /* 0x000fea0003800000 */
[----:B------:R-:W0:Y:S01]  /*0180*/  S2UR UR5, SR_CgaCtaId ;  /* 0x00000000000579c3 */ /* 0x000e220000008800 */
[----:B------:R-:W-:Y:S01]  /*0190*/  UMOV UR4, 0x400 ;  /* 0x0000040000047882 */ /* 0x000fe20000000000 */
[----:B------:R-:W-:-:S06]  /*01a0*/  IMAD.MOV.U32 R5, RZ, RZ, 0x1 ;  /* 0x00000001ff057424 */ /* 0x000fcc00078e00ff */
[----:B------:R-:W1:Y:S01]  /*01b0*/  S2UR UR6, SR_SWINHI ;  /* 0x00000000000679c3 */ /* 0x000e620000002f00 */
[----:B0-----:R-:W-:-:S07]  /*01c0*/  ULEA UR7, UR5, UR4, 0x18 ;  /* 0x0000000405077291 */ /* 0x001fce000f8ec0ff */
[----:B------:R-:W-:Y:S01]  /*01d0*/  UMOV UR4, UR7 ;  /* 0x0000000700047c82 */ /* 0x000fe20008000000 */
[----:B-1----:R-:W-:Y:S01]  /*01e0*/  UMOV UR5, UR6 ;  /* 0x0000000600057c82 */ /* 0x002fe20008000000 */
[----:B------:R-:W-:-:S05]  /*01f0*/  VIADD R7, R4, UR4 ;  /* 0x0000000404077c36 */ /* 0x000fca0008000000 */
[----:B------:R-:W-:-:S04]  /*0200*/  LOP3.LUT R7, R7, 0x3, RZ, 0xc0, !PT ;  /* 0x0000000307077812 */ /* 0x000fc800078ec0ff */
[C---:B------:R-:W-:Y:S01]  /*0210*/  ISETP.NE.U32.AND P0, PT, R7.reuse, 0x3, PT ;  /* 0x000000030700780c */ /* 0x040fe20003f05070 */
[----:B------:R-:W-:Y:S01]  /*0220*/  IMAD.SHL.U32 R2, R7, 0x8, RZ ;  /* 0x0000000807027824 */ /* 0x000fe200078e00ff */
[----:B------:R-:W-:Y:S02]  /*0230*/  IADD3 R4, PT, PT, R4, UR7, -R7 ;  /* 0x0000000704047c10 */ /* 0x000fe4000fffe807 */
[----:B------:R-:W-:Y:S02]  /*0240*/  ISETP.NE.AND.EX P0, PT, RZ, RZ, PT, P0 ;  /* 0x000000ffff00720c */ /* 0x000fe40003f05300 */
[----:B------:R-:W-:-:S05]  /*0250*/  SHF.L.U32 R5, R5, R2, RZ ;  /* 0x0000000205057219 */ /* 0x000fca00000006ff */
[----:B------:R0:W1:Y:S06]  /*0260*/  ATOMS.ADD R6, [R4], R5 ;  /* 0x000000050406738c */ /* 0x00006c0000000000 */
[----:B------:R-:W-:Y:S05]  /*0270*/  @!P0 BRA `(.L_x_1) ;  /* 0x0000000000248947 */ /* 0x000fea0003800000 */
[----:B------:R-:W-:-:S05]  /*0280*/  IMAD.MOV.U32 R7, RZ, RZ, 0xff ;  /* 0x000000ffff077424 */ /* 0x000fca00078e00ff */
[----:B------:R-:W-:-:S04]  /*0290*/  SHF.L.U32 R7, R7, R2, RZ ;  /* 0x0000000207077219 */ /* 0x000fc800000006ff */
[----:B-1----:R-:W-:Y:S02]  /*02a0*/  LOP3.LUT R6, R7, R6, RZ, 0xc0, !PT ;  /* 0x0000000607067212 */ /* 0x002fe400078ec0ff */
[----:B------:R-:W-:-:S03]  /*02b0*/  LOP3.LUT R7, RZ, R7, RZ, 0x33, !PT ;  /* 0x00000007ff077212 */ /* 0x000fc600078e33ff */
[----:B------:R-:W-:-:S05]  /*02c0*/  IMAD.IADD R6, R5, 0x1, R6 ;  /* 0x0000000105067824 */ /* 0x000fca00078e0206 */
[----:B------:R-:W-:-:S13]  /*02d0*/  LOP3.LUT P0, R6, R6, RZ, R7, 0xa0, !PT ;  /* 0x000000ff06067212 */ /* 0x000fda000780a007 */
[----:B------:R-:W-:Y:S05]  /*02e0*/  @!P0 BRA `(.L_x_1) ;  /* 0x0000000000088947 */ /* 0x000fea0003800000 */
[----:B0-----:R-:W-:-:S05]  /*02f0*/  IMAD.MOV R5, RZ, RZ, -R6 ;  /* 0x000000ffff057224 */ /* 0x001fca00078e0a06 */
[----:B------:R2:W-:Y:S02]  /*0300*/  ATOMS.ADD RZ, [R4], R5 ;  /* 0x0000000504ff738c */ /* 0x0005e40000000000 */
.L_x_1:
[----:B------:R-:W-:Y:S05]  /*0310*/  BSYNC.RECONVERGENT B0 ;  /* 0x0000000000007941 */ /* 0x000fea0003800200 */
.L_x_0:
[----:B------:R-:W-:Y:S01]  /*0320*/  BAR.SYNC.DEFER_BLOCKING 0x0 ;  /* 0x0000000000007b1d */ /* 0x000fe20000010000 */
[----:B------:R-:W-:-:S13]  /*0330*/  ISETP.GE.U32.AND P0, PT, R3, UR10, PT ;  /* 0x0000000a03007c0c */ /* 0x000fda000bf06070 */
[----:B------:R-:W-:Y:S05]  /*0340*/  @P0 EXIT ;  /* 0x000000000000094d */ /* 0x000fea0003800000 */
[----:B------:R-:W3:Y:S01]  /*0350*/  S2UR UR5, SR_CgaCtaId ;  /* 0x00000000000579c3 */ /* 0x000ee20000008800 */
[----:B------:R-:W-:Y:S01]  /*0360*/  UMOV UR4, 0x400 ;  /* 0x0000040000047882 */ /* 0x000fe20000000000 */
[----:B------:R-:W4:Y:S06]  /*0370*/  LDCU UR6, c[0x0][0x398] ;  /* 0x00007300ff0677ac */ /* 0x000f2c0008000800 */
[----:B0-2---:R-:W0:Y:S01]  /*0380*/  LDC.64 R4, c[0x0][0x390] ;  /* 0x0000e400ff047b82 */ /* 0x005e220000000a00 */
[----:B---34-:R-:W-:-:S12]  /*0390*/  ULEA UR4, UR5, UR4, 0x18 ;  /* 0x0000000405047291 */ /* 0x018fd8000f8ec0ff */
.L_x_4:
[----:B------:R2:W3:Y:S01]  /*03a0*/  LDS.U8 R2, [R3+UR4] ;  /* 0x0000000403027984 */ /* 0x0004e20008000000 */
[----:B0-----:R-:W-:-:S05]  /*03b0*/  IMAD.IADD R8, R3, 0x1, R4 ;  /* 0x0000000103087824 */ /* 0x001fca00078e0204 */
[----:B------:R-:W-:-:S04]  /*03c0*/  LOP3.LUT R8, R8, 0x3, RZ, 0xc0, !PT ;  /* 0x0000000308087812 */ /* 0x000fc800078ec0ff */
[----:B-1----:R-:W-:Y:S01]  /*03d0*/  IADD3 R6, P0, P1, R3, R4, -R8 ;  /* 0x0000000403067210 */ /* 0x002fe2000791e808 */
[----:B------:R-:W-:-:S03]  /*03e0*/  IMAD.SHL.U32 R9, R8, 0x8, RZ ;  /* 0x0000000808097824 */ /* 0x000fc600078e00ff */
[----:B------:R-:W-:Y:S02]  /*03f0*/  IADD3.X R7, PT, PT, RZ, -0x1, R5, P0, P1 ;  /* 0xffffffffff077810 */ /* 0x000fe400007e2405 */
[----:B------:R-:W-:-:S04]  /*0400*/  ISETP.NE.U32.AND P0, PT, R8, 0x3, PT ;  /* 0x000000030800780c */ /* 0x000fc80003f05070 */
[----:B------:R-:W-:Y:S01]  /*0410*/  ISETP.NE.AND.EX P0, PT, RZ, RZ, PT, P0 ;  /* 0x000000ffff00720c */ /* 0x000fe20003f05300 */
[----:B--2---:R-:W-:Y:S01]  /*0420*/  IMAD.IADD R3, R0, 0x1, R3 ;  /* 0x0000000100037824 */ /* 0x004fe200078e0203 */
[----:B------:R-:W-:Y:S04]  /*0430*/  BSSY.RECONVERGENT B0, `(.L_x_2) ;  /* 0x000000e000007945 */ /* 0x000fe80003800200 */
[----:B------:R-:W-:Y:S02]  /*0440*/  ISETP.GE.U32.AND P1, PT, R3, UR6, PT ;  /* 0x0000000603007c0c */ /* 0x000fe4000bf26070 */
[----:B---3--:R-:W-:-:S05]  /*0450*/  SHF.L.U32 R11, R2, R9, RZ ;  /* 0x00000009020b7219 */ /* 0x008fca00000006ff */
[----:B-----5:R0:W5:Y:S01]  /*0460*/  ATOMG.E.ADD.STRONG.GPU PT, R13, desc[UR8][R6.64], R11 ;  /* 0x8000000b060d79a8 */ /* 0x02016200081ef108 */
[----:B------:R-:W-:Y:S05]  /*0470*/  @!P0 BRA `(.L_x_3) ;  /* 0x0000000000248947 */ /* 0x000fea0003800000 */
[----:B------:R-:W-:-:S05]  /*0480*/  IMAD.MOV.U32 R2, RZ, RZ, 0xff ;  /* 0x000000ffff027424 */ /* 0x000fca00078e00ff */
[----:B------:R-:W-:-:S04]  /*0490*/  SHF.L.U32 R2, R2, R9, RZ ;  /* 0x0000000902027219 */ /* 0x000fc800000006ff */
[-C--:B-----5:R-:W-:Y:S02]  /*04a0*/  LOP3.LUT R8, R13, R2.reuse, RZ, 0xc0, !PT ;  /* 0x000000020d087212 */ /* 0x0a0fe400078ec0ff */
[----:B------:R-:W-:-:S03]  /*04b0*/  LOP3.LUT R9, RZ, R2, RZ, 0x33, !PT ;  /* 0x00000002ff097212 */ /* 0x000fc600078e33ff */
[----:B------:R-:W-:-:S05]  /*04c0*/  IMAD.IADD R8, R11, 0x1, R8 ;  /* 0x000000010b087824 */ /* 0x000fca00078e0208 */
[----:B------:R-:W-:-:S13]  /*04d0*/  LOP3.LUT P0, R9, R8, RZ, R9, 0xa0, !PT ;  /* 0x000000ff08097212 */ /* 0x000fda000780a009 */
[----:B------:R-:W-:Y:S05]  /*04e0*/  @!P0 BRA `(.L_x_3) ;  /* 0x0000000000088947 */ /* 0x000fea0003800000 */
[----:B------:R-:W-:-:S05]  /*04f0*/  IMAD.MOV R9, RZ, RZ, -R9 ;  /* 0x000000ffff097224 */ /* 0x000fca00078e0a09 */
[----:B------:R1:W-:Y:S02]  /*0500*/  REDG.E.ADD.STRONG.GPU desc[UR8][R6.64], R9 ;  /* 0x000000090600798e */ /* 0x0003e4000c12e108 */
.L_x_3:
[----:B------:R-:W-:Y:S05]  /*0510*/  BSYNC.RECONVERGENT B0 ;  /* 0x0000000000007941 */ /* 0x000fea0003800200 */
.L_x_2:
[----:B------:R-:W-:Y:S05]  /*0520*/  @!P1 BRA `(.L_x_4) ;  /* 0xfffffffc009c9947 */ /* 0x000fea000383ffff */
[----:B------:R-:W-:Y:S05]  /*0530*/  EXIT ;  /* 0x000000000000794d */ /* 0x000fea0003800000 */
.L_x_5:
[----:B------:R-:W-:-:S00]  /*0540*/  BRA `(.L_x_5) ;  /* 0xfffffffc00fc7947 */ /* 0x000fc0000383ffff */
[----:B------:R-:W-:-:S00]  /*0550*/  NOP ;  /* 0x0000000000007918 */ /* 0x000fc00000000000 */
        /* <DEDUP_REMOVED lines=10> */
.L_x_7:


//--------------------- .text._Z18global_hist_kernelPKhjPhj --------------------------
	.section	.text._Z18global_hist_kernelPKhjPhj,"ax",@progbits
	.align	128
        .global         _Z18global_hist_kernelPKhjPhj
        .type           _Z18global_hist_kernelPKhjPhj,@function
        .size           _Z18global_hist_kernelPKhjPhj,(.L_x_8 - _Z18global_hist_kernelPKhjPhj)
        .other          _Z18global_hist_kernelPKhjPhj,@"STO_CUDA_ENTRY STV_DEFAULT"
_Z18global_hist_kernelPKhjPhj:
.text._Z18global_hist_kernelPKhjPhj:
[----:B------:R-:W-:Y:S01]  /*0000*/  LDC R1, c[0x0][0x37c] ;  /* 0x0000df00ff017b82 */ /* 0x000fe20000000800 */
[----:B------:R-:W0:Y:S07]  /*0010*/  S2R R3, SR_TID.X ;  /* 0x0000000000037919 */ /* 0x000e2e0000002100 */
[----:B------:R-:W0:Y:S01]  /*0020*/  S2UR UR4, SR_CTAID.X ;  /* 0x00000000000479c3 */ /* 0x000e220000002500 */
[----:B------:R-:W1:Y:S07]  /*0030*/  LDCU UR5, c[0x0][0x388] ;  /* 0x00007100ff0577ac */ /* 0x000e6e0008000800 */
[----:B------:R-:W0:Y:S02]  /*0040*/  LDC R2, c[0x0][0x360] ;  /* 0x0000d800ff027b82 */ /* 0x000e240000000800 */
[----:B0-----:R-:W-:-:S05]  /*0050*/  IMAD R2, R2, UR4, R3 ;  /* 0x0000000402027c24 */ /* 0x001fca000f8e0203 */
[----:B-1----:R-:W-:-:S13]  /*0060*/  ISETP.GE.U32.AND P0, PT, R2, UR5, PT ;  /* 0x0000000502007c0c */ /* 0x002fda000bf06070 */
[----:B------:R-:W-:Y:S05]  /*0070*/  @P0 EXIT ;  /* 0x000000000000094d */ /* 0x000fea0003800000 */
[----:B------:R-:W0:Y:S01]  /*0080*/  LDCU.64 UR6, c[0x0][0x380] ;  /* 0x00007000ff0677ac */ /* 0x000e220008000a00 */
[----:B------:R-:W1:Y:S01]  /*0090*/  LDCU.64 UR4, c[0x0][0x358] ;  /* 0x00006b00ff0477ac */ /* 0x000e620008000a00 */
[----:B0-----:R-:W-:Y:S01]  /*00a0*/  IADD3 R2, P0, PT, R2, UR6, RZ ;  /* 0x0000000602027c10 */ /* 0x001fe2000ff1e0ff */
[----:B------:R-:W0:Y:S04]  /*00b0*/  LDCU UR6, c[0x0][0x398] ;  /* 0x00007300ff0677ac */ /* 0x000e280008000800 */
[----:B------:R-:W-:-:S06]  /*00c0*/  IMAD.X R3, RZ, RZ, UR7, P0 ;  /* 0x00000007ff037e24 */ /* 0x000fcc00080e06ff */
[----:B-1----:R-:W0:Y:S02]  /*00d0*/  LDG.E.U8.CONSTANT R3, desc[UR4][R2.64] ;  /* 0x0000000402037981 */ /* 0x002e24000c1e9100 */
[----:B0-----:R-:W-:-:S13]  /*00e0*/  ISETP.GE.U32.AND P0, PT, R3, UR6, PT ;  /* 0x0000000603007c0c */ /* 0x001fda000bf06070 */
[----:B------:R-:W-:Y:S05]  /*00f0*/  @P0 EXIT ;  /* 0x000000000000094d */ /* 0x000fea0003800000 */
[----:B------:R-:W0:Y:S01]  /*0100*/  LDC.64 R4, c[0x0][0x390] ;  /* 0x0000e400ff047b82 */ /* 0x000e220000000a00 */
[----:B------:R-:W-:Y:S02]  /*0110*/  IMAD.MOV.U32 R9, RZ, RZ, 0x1 ;  /* 0x00000001ff097424 */ /* 0x000fe400078e00ff */
[C---:B0-----:R-:W-:Y:S01]  /*0120*/  IMAD.IADD R7, R3.reuse, 0x1, R4 ;  /* 0x0000000103077824 */ /* 0x041fe200078e0204 */
[----:B------:R-:W-:-:S04]  /*0130*/  LOP3.LUT R3, R3, 0xff, RZ, 0xc0, !PT ;  /* 0x000000ff03037812 */ /* 0x000fc800078ec0ff */
[----:B------:R-:W-:-:S04]  /*0140*/  LOP3.LUT R7, R7, 0x3, RZ, 0xc0, !PT ;  /* 0x0000000307077812 */ /* 0x000fc800078ec0ff */
[----:B------:R-:W-:Y:S01]  /*0150*/  IADD3 R2, P0, P1, R3, R4, -R7 ;  /* 0x0000000403027210 */ /* 0x000fe2000791e807 */
[----:B------:R-:W-:-:S03]  /*0160*/  IMAD.SHL.U32 R0, R7, 0x8, RZ ;  /* 0x0000000807007824 */ /* 0x000fc600078e00ff */
[----:B------:R-:W-:Y:S02]  /*0170*/  IADD3.X R3, PT, PT, RZ, -0x1, R5, P0, P1 ;  /* 0xffffffffff037810 */ /* 0x000fe400007e2405 */
[----:B------:R-:W-:Y:S02]  /*0180*/  ISETP.NE.U32.AND P0, PT, R7, 0x3, PT ;  /* 0x000000030700780c */ /* 0x000fe40003f05070 */
[----:B------:R-:W-:Y:S02]  /*0190*/  SHF.L.U32 R5, R9, R0, RZ ;  /* 0x0000000009057219 */ /* 0x000fe400000006ff */
[----:B------:R-:W-:-:S03]  /*01a0*/  ISETP.NE.AND.EX P0, PT, RZ, RZ, PT, P0 ;  /* 0x000000ffff00720c */ /* 0x000fc60003f05300 */
[----:B------:R0:W5:Y:S10]  /*01b0*/  ATOMG.E.ADD.STRONG.GPU PT, R4, desc[UR4][R2.64], R5 ;  /* 0x80000005020479a8 */ /* 0x00017400081ef104 */
[----:B------:R-:W-:Y:S05]  /*01c0*/  @!P0 EXIT ;  /* 0x000000000000894d */ /* 0x000fea0003800000 */
[----:B------:R-:W-:-:S05]  /*01d0*/  IMAD.MOV.U32 R7, RZ, RZ, 0xff ;  /* 0x000000ffff077424 */ /* 0x000fca00078e00ff */
[----:B------:R-:W-:-:S04]  /*01e0*/  SHF.L.U32 R7, R7, R0, RZ ;  /* 0x0000000007077219 */ /* 0x000fc800000006ff */
[----:B-----5:R-:W-:Y:S02]  /*01f0*/  LOP3.LUT R4, R7, R4, RZ, 0xc0, !PT ;  /* 0x0000000407047212 */ /* 0x020fe400078ec0ff */
[----:B------:R-:W-:-:S03]  /*0200*/  LOP3.LUT R7, RZ, R7, RZ, 0x33, !PT ;  /* 0x00000007ff077212 */ /* 0x000fc600078e33ff */
[----:B------:R-:W-:-:S05]  /*0210*/  IMAD.IADD R4, R5, 0x1, R4 ;  /* 0x0000000105047824 */ /* 0x000fca00078e0204 */
[----:B------:R-:W-:-:S13]  /*0220*/  LOP3.LUT P0, R4, R4, RZ, R7, 0xa0, !PT ;  /* 0x000000ff04047212 */ /* 0x000fda000780a007 */
[----:B------:R-:W-:Y:S05]  /*0230*/  @!P0 EXIT ;  /* 0x000000000000894d */ /* 0x000fea0003800000 */
[----:B0-----:R-:W-:-:S05]  /*0240*/  IMAD.MOV R5, RZ, RZ, -R4 ;  /* 0x000000ffff057224 */ /* 0x001fca00078e0a04 */
[----:B------:R-:W-:Y:S01]  /*0250*/  REDG.E.ADD.STRONG.GPU desc[UR4][R2.64], R5 ;  /* 0x000000050200798e */ /* 0x000fe2000c12e104 */
[----:B------:R-:W-:Y:S05]  /*0260*/  EXIT ;  /* 0x000000000000794d */ /* 0x000fea0003800000 */
.L_x_6:
        /* <DEDUP_REMOVED lines=9> */
.L_x_8:


//--------------------- .nv.shared._Z18shared_hist_kernelPKhjPhj --------------------------
	.section	.nv.shared._Z18shared_hist_kernelPKhjPhj,"aw",@nobits
	.sectionflags	@""
	.align	16
	.zero		1024


//--------------------- .nv.shared.reserved.0     --------------------------
	.section	.nv.shared.reserved.0,"aw",@nobits
	.weak		__nv_reservedSMEM_offset_0_alias
	.size		__nv_reservedSMEM_offset_0_alias, 0, 64
	.other		__nv_reservedSMEM_offset_0_alias,@"STO_CUDA_RESERVED_SHARED STV_DEFAULT"
__nv_reservedSMEM_offset_0_alias:
	.zero		0
	.zero		64


//--------------------- .nv.shared._Z18global_hist_kernelPKhjPhj --------------------------
	.section	.nv.shared._Z18global_hist_kernelPKhjPhj,"aw",@nobits
	.sectionflags	@""
	.align	16
	.zero		1024


//--------------------- .nv.constant0._Z18shared_hist_kernelPKhjPhj --------------------------
	.section	.nv.constant0._Z18shared_hist_kernelPKhjPhj,"a",@progbits
	.sectionflags	@""
	.align	4
.nv.constant0._Z18shared_hist_kernelPKhjPhj:
	.zero		924


//--------------------- .nv.constant0._Z18global_hist_kernelPKhjPhj --------------------------
	.section	.nv.constant0._Z18global_hist_kernelPKhjPhj,"a",@progbits
	.sectionflags	@""
	.align	4
.nv.constant0._Z18global_hist_kernelPKhjPhj:
	.zero		924


//--------------------- SYMBOLS --------------------------

	.type		.nv.reservedSmem.offset0,@object
	.size		.nv.reservedSmem.offset0,0x4
	.type		.nv.reservedSmem.cap,@object
	.size		.nv.reservedSmem.cap,0x4
